//
// Generated by NVIDIA NVVM Compiler
//
// Compiler Build ID: CL-36424714
// Cuda compilation tools, release 13.0, V13.0.88
// Based on NVVM 20.0.0
//

.version 9.0
.target sm_100
.address_size 64

	// .globl	_Z15mean_kernel_devPKfPf

.visible .entry _Z15mean_kernel_devPKfPf(
	.param .u64 .ptr .align 1 _Z15mean_kernel_devPKfPf_param_0,
	.param .u64 .ptr .align 1 _Z15mean_kernel_devPKfPf_param_1
)
{
	.reg .pred 	%p<2>;
	.reg .b32 	%r<2>;
	.reg .b32 	%f<130>;
	.reg .b64 	%rd<5>;

	ld.param.u64 	%rd1, [_Z15mean_kernel_devPKfPf_param_0];
	ld.param.u64 	%rd2, [_Z15mean_kernel_devPKfPf_param_1];
	mov.u32 	%r1, %tid.x;
	setp.ne.s32 	%p1, %r1, 0;
	@%p1 bra 	$L__BB0_2;
	cvta.to.global.u64 	%rd3, %rd1;
	cvta.to.global.u64 	%rd4, %rd2;
	ld.global.nc.f32 	%f1, [%rd3];
	add.f32 	%f2, %f1, 0f00000000;
	ld.global.nc.f32 	%f3, [%rd3+4];
	add.f32 	%f4, %f2, %f3;
	ld.global.nc.f32 	%f5, [%rd3+8];
	add.f32 	%f6, %f4, %f5;
	ld.global.nc.f32 	%f7, [%rd3+12];
	add.f32 	%f8, %f6, %f7;
	ld.global.nc.f32 	%f9, [%rd3+16];
	add.f32 	%f10, %f8, %f9;
	ld.global.nc.f32 	%f11, [%rd3+20];
	add.f32 	%f12, %f10, %f11;
	ld.global.nc.f32 	%f13, [%rd3+24];
	add.f32 	%f14, %f12, %f13;
	ld.global.nc.f32 	%f15, [%rd3+28];
	add.f32 	%f16, %f14, %f15;
	ld.global.nc.f32 	%f17, [%rd3+32];
	add.f32 	%f18, %f16, %f17;
	ld.global.nc.f32 	%f19, [%rd3+36];
	add.f32 	%f20, %f18, %f19;
	ld.global.nc.f32 	%f21, [%rd3+40];
	add.f32 	%f22, %f20, %f21;
	ld.global.nc.f32 	%f23, [%rd3+44];
	add.f32 	%f24, %f22, %f23;
	ld.global.nc.f32 	%f25, [%rd3+48];
	add.f32 	%f26, %f24, %f25;
	ld.global.nc.f32 	%f27, [%rd3+52];
	add.f32 	%f28, %f26, %f27;
	ld.global.nc.f32 	%f29, [%rd3+56];
	add.f32 	%f30, %f28, %f29;
	ld.global.nc.f32 	%f31, [%rd3+60];
	add.f32 	%f32, %f30, %f31;
	ld.global.nc.f32 	%f33, [%rd3+64];
	add.f32 	%f34, %f32, %f33;
	ld.global.nc.f32 	%f35, [%rd3+68];
	add.f32 	%f36, %f34, %f35;
	ld.global.nc.f32 	%f37, [%rd3+72];
	add.f32 	%f38, %f36, %f37;
	ld.global.nc.f32 	%f39, [%rd3+76];
	add.f32 	%f40, %f38, %f39;
	ld.global.nc.f32 	%f41, [%rd3+80];
	add.f32 	%f42, %f40, %f41;
	ld.global.nc.f32 	%f43, [%rd3+84];
	add.f32 	%f44, %f42, %f43;
	ld.global.nc.f32 	%f45, [%rd3+88];
	add.f32 	%f46, %f44, %f45;
	ld.global.nc.f32 	%f47, [%rd3+92];
	add.f32 	%f48, %f46, %f47;
	ld.global.nc.f32 	%f49, [%rd3+96];
	add.f32 	%f50, %f48, %f49;
	ld.global.nc.f32 	%f51, [%rd3+100];
	add.f32 	%f52, %f50, %f51;
	ld.global.nc.f32 	%f53, [%rd3+104];
	add.f32 	%f54, %f52, %f53;
	ld.global.nc.f32 	%f55, [%rd3+108];
	add.f32 	%f56, %f54, %f55;
	ld.global.nc.f32 	%f57, [%rd3+112];
	add.f32 	%f58, %f56, %f57;
	ld.global.nc.f32 	%f59, [%rd3+116];
	add.f32 	%f60, %f58, %f59;
	ld.global.nc.f32 	%f61, [%rd3+120];
	add.f32 	%f62, %f60, %f61;
	ld.global.nc.f32 	%f63, [%rd3+124];
	add.f32 	%f64, %f62, %f63;
	ld.global.nc.f32 	%f65, [%rd3+128];
	add.f32 	%f66, %f64, %f65;
	ld.global.nc.f32 	%f67, [%rd3+132];
	add.f32 	%f68, %f66, %f67;
	ld.global.nc.f32 	%f69, [%rd3+136];
	add.f32 	%f70, %f68, %f69;
	ld.global.nc.f32 	%f71, [%rd3+140];
	add.f32 	%f72, %f70, %f71;
	ld.global.nc.f32 	%f73, [%rd3+144];
	add.f32 	%f74, %f72, %f73;
	ld.global.nc.f32 	%f75, [%rd3+148];
	add.f32 	%f76, %f74, %f75;
	ld.global.nc.f32 	%f77, [%rd3+152];
	add.f32 	%f78, %f76, %f77;
	ld.global.nc.f32 	%f79, [%rd3+156];
	add.f32 	%f80, %f78, %f79;
	ld.global.nc.f32 	%f81, [%rd3+160];
	add.f32 	%f82, %f80, %f81;
	ld.global.nc.f32 	%f83, [%rd3+164];
	add.f32 	%f84, %f82, %f83;
	ld.global.nc.f32 	%f85, [%rd3+168];
	add.f32 	%f86, %f84, %f85;
	ld.global.nc.f32 	%f87, [%rd3+172];
	add.f32 	%f88, %f86, %f87;
	ld.global.nc.f32 	%f89, [%rd3+176];
	add.f32 	%f90, %f88, %f89;
	ld.global.nc.f32 	%f91, [%rd3+180];
	add.f32 	%f92, %f90, %f91;
	ld.global.nc.f32 	%f93, [%rd3+184];
	add.f32 	%f94, %f92, %f93;
	ld.global.nc.f32 	%f95, [%rd3+188];
	add.f32 	%f96, %f94, %f95;
	ld.global.nc.f32 	%f97, [%rd3+192];
	add.f32 	%f98, %f96, %f97;
	ld.global.nc.f32 	%f99, [%rd3+196];
	add.f32 	%f100, %f98, %f99;
	ld.global.nc.f32 	%f101, [%rd3+200];
	add.f32 	%f102, %f100, %f101;
	ld.global.nc.f32 	%f103, [%rd3+204];
	add.f32 	%f104, %f102, %f103;
	ld.global.nc.f32 	%f105, [%rd3+208];
	add.f32 	%f106, %f104, %f105;
	ld.global.nc.f32 	%f107, [%rd3+212];
	add.f32 	%f108, %f106, %f107;
	ld.global.nc.f32 	%f109, [%rd3+216];
	add.f32 	%f110, %f108, %f109;
	ld.global.nc.f32 	%f111, [%rd3+220];
	add.f32 	%f112, %f110, %f111;
	ld.global.nc.f32 	%f113, [%rd3+224];
	add.f32 	%f114, %f112, %f113;
	ld.global.nc.f32 	%f115, [%rd3+228];
	add.f32 	%f116, %f114, %f115;
	ld.global.nc.f32 	%f117, [%rd3+232];
	add.f32 	%f118, %f116, %f117;
	ld.global.nc.f32 	%f119, [%rd3+236];
	add.f32 	%f120, %f118, %f119;
	ld.global.nc.f32 	%f121, [%rd3+240];
	add.f32 	%f122, %f120, %f121;
	ld.global.nc.f32 	%f123, [%rd3+244];
	add.f32 	%f124, %f122, %f123;
	ld.global.nc.f32 	%f125, [%rd3+248];
	add.f32 	%f126, %f124, %f125;
	ld.global.nc.f32 	%f127, [%rd3+252];
	add.f32 	%f128, %f126, %f127;
	mul.f32 	%f129, %f128, 0f3C800000;
	st.global.f32 	[%rd4], %f129;
$L__BB0_2:
	ret;

}


// ===== COMPILED SASS (sm_100) =====

	.target	sm_100

	.elftype	@"ET_EXEC"


//--------------------- .note.nv.tkinfo           --------------------------
	.section	.note.nv.tkinfo,"",@"SHT_NOTE"
	.sectionflags	@"SHF_NOTE_NV_TKINFO"
	.tkinfo
        /*0018*/ 	.word	0x00000002
        /*0030*/ 	.string	""
        /*0030*/ 	.string	"ptxas"
        /*0030*/ 	.string	"Cuda compilation tools, release 13.0, V13.0.88"
        /*0030*/ 	.string	"Build cuda_13.0.r13.0/compiler.36424714_0"
        /*0030*/ 	.string	"-arch sm_100 -m 64 "



//--------------------- .note.nv.cuinfo           --------------------------
	.section	.note.nv.cuinfo,"",@"SHT_NOTE"
	.sectionflags	@"SHF_NOTE_NV_CUINFO"
        /*0018*/ 	.short	0x0002
        /*001a*/ 	.short	0x0064
        /*001c*/ 	.short	0x0082
	.zero		2


//--------------------- .nv.info                  --------------------------
	.section	.nv.info,"",@"SHT_CUDA_INFO"
	.align	4


	//----- nvinfo : EIATTR_REGCOUNT
	.align		4
        /*0000*/ 	.byte	0x04, 0x2f
        /*0002*/ 	.short	(.L_1 - .L_0)
	.align		4
.L_0:
        /*0004*/ 	.word	index@(_Z15mean_kernel_devPKfPf)
        /*0008*/ 	.word	0x0000001e


	//----- nvinfo : EIATTR_FRAME_SIZE
	.align		4
.L_1:
        /*000c*/ 	.byte	0x04, 0x11
        /*000e*/ 	.short	(.L_3 - .L_2)
	.align		4
.L_2:
        /*0010*/ 	.word	index@(_Z15mean_kernel_devPKfPf)
        /*0014*/ 	.word	0x00000000


	//----- nvinfo : EIATTR_MIN_STACK_SIZE
	.align		4
.L_3:
        /*0018*/ 	.byte	0x04, 0x12
        /*001a*/ 	.short	(.L_5 - .L_4)
	.align		4
.L_4:
        /*001c*/ 	.word	index@(_Z15mean_kernel_devPKfPf)
        /*0020*/ 	.word	0x00000000
.L_5:


//--------------------- .nv.compat                --------------------------
	.section	.nv.compat,"",@"SHT_CUDA_COMPAT_INFO"
	.align	4
        /*0000*/ 	.byte	0x02, 0x09, 0x00, 0x00, 0x02, 0x02, 0x01, 0x00, 0x02, 0x05, 0x05, 0x00, 0x03, 0x07, 0x01, 0x01
        /*0010*/ 	.byte	0x02, 0x03, 0x00, 0x00, 0x02, 0x06, 0x01, 0x00, 0x04, 0x0b, 0x08, 0x00, 0x09, 0x00, 0x00, 0x00
        /*0020*/ 	.byte	0x00, 0x00, 0x00, 0x00


//--------------------- .nv.info._Z15mean_kernel_devPKfPf --------------------------
	.section	.nv.info._Z15mean_kernel_devPKfPf,"",@"SHT_CUDA_INFO"
	.sectionflags	@""
	.align	4


	//----- nvinfo : EIATTR_CUDA_API_VERSION
	.align		4
        /*0000*/ 	.byte	0x04, 0x37
        /*0002*/ 	.short	(.L_7 - .L_6)
.L_6:
        /*0004*/ 	.word	0x00000082


	//----- nvinfo : EIATTR_KPARAM_INFO
	.align		4
.L_7:
        /*0008*/ 	.byte	0x04, 0x17
        /*000a*/ 	.short	(.L_9 - .L_8)
.L_8:
        /*000c*/ 	.word	0x00000000
        /*0010*/ 	.short	0x0001
        /*0012*/ 	.short	0x0008
        /*0014*/ 	.byte	0x00, 0xf5, 0x21, 0x00


	//----- nvinfo : EIATTR_KPARAM_INFO
	.align		4
.L_9:
        /*0018*/ 	.byte	0x04, 0x17
        /*001a*/ 	.short	(.L_11 - .L_10)
.L_10:
        /*001c*/ 	.word	0x00000000
        /*0020*/ 	.short	0x0000
        /*0022*/ 	.short	0x0000
        /*0024*/ 	.byte	0x00, 0xf5, 0x21, 0x00


	//----- nvinfo : EIATTR_SPARSE_MMA_MASK
	.align		4
.L_11:
        /*0028*/ 	.byte	0x03, 0x50
        /*002a*/ 	.short	0x0000


	//----- nvinfo : EIATTR_MAXREG_COUNT
	.align		4
        /*002c*/ 	.byte	0x03, 0x1b
        /*002e*/ 	.short	0x00ff


	//----- nvinfo : EIATTR_MERCURY_ISA_VERSION
	.align		4
        /*0030*/ 	.byte	0x03, 0x5f
        /*0032*/ 	.short	0x0101


	//----- nvinfo : EIATTR_VRC_CTA_INIT_COUNT
	.align		4
        /*0034*/ 	.byte	0x02, 0x4a
	.zero		1
	.zero		1


	//----- nvinfo : EIATTR_EXIT_INSTR_OFFSETS
	.align		4
        /*0038*/ 	.byte	0x04, 0x1c
        /*003a*/ 	.short	(.L_13 - .L_12)


	//   ....[0]....
.L_12:
        /*003c*/ 	.word	0x00000030


	//   ....[1]....
        /*0040*/ 	.word	0x00000890


	//----- nvinfo : EIATTR_CBANK_PARAM_SIZE
	.align		4
.L_13:
        /*0044*/ 	.byte	0x03, 0x19
        /*0046*/ 	.short	0x0010


	//----- nvinfo : EIATTR_PARAM_CBANK
	.align		4
        /*0048*/ 	.byte	0x04, 0x0a
        /*004a*/ 	.short	(.L_15 - .L_14)
	.align		4
.L_14:
        /*004c*/ 	.word	index@(.nv.constant0._Z15mean_kernel_devPKfPf)
        /*0050*/ 	.short	0x0380
        /*0052*/ 	.short	0x0010


	//----- nvinfo : EIATTR_SW_WAR
	.align		4
.L_15:
        /*0054*/ 	.byte	0x04, 0x36
        /*0056*/ 	.short	(.L_17 - .L_16)
.L_16:
        /*0058*/ 	.word	0x00000008
.L_17:


//--------------------- .nv.callgraph             --------------------------
	.section	.nv.callgraph,"",@"SHT_CUDA_CALLGRAPH"
	.align	4
	.sectionentsize	8
	.align		4
        /*0000*/ 	.word	0x00000000
	.align		4
        /*0004*/ 	.word	0xffffffff
	.align		4
        /*0008*/ 	.word	0x00000000
	.align		4
        /*000c*/ 	.word	0xfffffffe
	.align		4
        /*0010*/ 	.word	0x00000000
	.align		4
        /*0014*/ 	.word	0xfffffffd
	.align		4
        /*0018*/ 	.word	0x00000000
	.align		4
        /*001c*/ 	.word	0xfffffffc


//--------------------- .text._Z15mean_kernel_devPKfPf --------------------------
	.section	.text._Z15mean_kernel_devPKfPf,"ax",@progbits
	.align	128
        .global         _Z15mean_kernel_devPKfPf
        .type           _Z15mean_kernel_devPKfPf,@function
        .size           _Z15mean_kernel_devPKfPf,(.L_x_1 - _Z15mean_kernel_devPKfPf)
        .other          _Z15mean_kernel_devPKfPf,@"STO_CUDA_ENTRY STV_DEFAULT"
_Z15mean_kernel_devPKfPf:
.text._Z15mean_kernel_devPKfPf:
[----:B------:R-:W-:Y:S01]  /*0000*/  LDC R1, c[0x0][0x37c] ;  /* 0x0000df00ff017b82 */ /* 0x000fe20000000800 */
[----:B------:R-:W0:Y:S02]  /*0010*/  S2R R0, SR_TID.X ;  /* 0x0000000000007919 */ /* 0x000e240000002100 */
[----:B0-----:R-:W-:-:S13]  /*0020*/  ISETP.NE.AND P0, PT, R0, RZ, PT ;  /* 0x000000ff0000720c */ /* 0x001fda0003f05270 */
[----:B------:R-:W-:Y:S05]  /*0030*/  @P0 EXIT ;  /* 0x000000000000094d */ /* 0x000fea0003800000 */
[----:B------:R-:W0:Y:S01]  /*0040*/  LDC.64 R2, c[0x0][0x380] ;  /* 0x0000e000ff027b82 */ /* 0x000e220000000a00 */
[----:B------:R-:W0:Y:S02]  /*0050*/  LDCU.64 UR4, c[0x0][0x358] ;  /* 0x00006b00ff0477ac */ /* 0x000e240008000a00 */
[----:B0-----:R-:W2:Y:S04]  /*0060*/  LDG.E.CONSTANT R18, desc[UR4][R2.64] ;  /* 0x0000000402127981 */ /* 0x001ea8000c1e9900 */
[----:B------:R-:W3:Y:S04]  /*0070*/  LDG.E.CONSTANT R19, desc[UR4][R2.64+0x4] ;  /* 0x0000040402137981 */ /* 0x000ee8000c1e9900 */
[----:B------:R-:W4:Y:S04]  /*0080*/  LDG.E.CONSTANT R27, desc[UR4][R2.64+0x8] ;  /* 0x00000804021b7981 */ /* 0x000f28000c1e9900 */
[----:B------:R-:W5:Y:S04]  /*0090*/  LDG.E.CONSTANT R17, desc[UR4][R2.64+0xc] ;  /* 0x00000c0402117981 */ /* 0x000f68000c1e9900 */
        /* <DEDUP_REMOVED lines=19> */
[----:B------:R-:W5:Y:S01]  /*01d0*/  LDG.E.CONSTANT R20, desc[UR4][R2.64+0x5c] ;  /* 0x00005c0402147981 */ /* 0x000f62000c1e9900 */
[----:B--2---:R-:W-:-:S04]  /*01e0*/  FADD R18, RZ, R18 ;  /* 0x00000012ff127221 */ /* 0x004fc80000000000 */
[----:B---3--:R-:W-:Y:S02]  /*01f0*/  FADD R18, R18, R19 ;  /* 0x0000001312127221 */ /* 0x008fe40000000000 */
[----:B------:R-:W2:Y:S02]  /*0200*/  LDG.E.CONSTANT R19, desc[UR4][R2.64+0x60] ;  /* 0x0000600402137981 */ /* 0x000ea4000c1e9900 */
[----:B----4-:R-:W-:Y:S02]  /*0210*/  FADD R26, R18, R27 ;  /* 0x0000001b121a7221 */ /* 0x010fe40000000000 */
[----:B------:R-:W3:Y:S02]  /*0220*/  LDG.E.CONSTANT R18, desc[UR4][R2.64+0x64] ;  /* 0x0000640402127981 */ /* 0x000ee4000c1e9900 */
[----:B-----5:R-:W-:Y:S02]  /*0230*/  FADD R27, R26, R17 ;  /* 0x000000111a1b7221 */ /* 0x020fe40000000000 */
[----:B------:R-:W4:Y:S02]  /*0240*/  LDG.E.CONSTANT R17, desc[UR4][R2.64+0x68] ;  /* 0x0000680402117981 */ /* 0x000f24000c1e9900 */
[----:B------:R-:W-:-:S02]  /*0250*/  FADD R26, R27, R16 ;  /* 0x000000101b1a7221 */ /* 0x000fc40000000000 */
[----:B------:R-:W5:Y:S02]  /*0260*/  LDG.E.CONSTANT R16, desc[UR4][R2.64+0x6c] ;  /* 0x00006c0402107981 */ /* 0x000f64000c1e9900 */
[----:B------:R-:W-:Y:S02]  /*0270*/  FADD R27, R26, R15 ;  /* 0x0000000f1a1b7221 */ /* 0x000fe40000000000 */
[----:B------:R-:W5:Y:S02]  /*0280*/  LDG.E.CONSTANT R15, desc[UR4][R2.64+0x70] ;  /* 0x00007004020f7981 */ /* 0x000f64000c1e9900 */
[----:B------:R-:W-:Y:S02]  /*0290*/  FADD R26, R27, R14 ;  /* 0x0000000e1b1a7221 */ /* 0x000fe40000000000 */
[----:B------:R-:W5:Y:S02]  /*02a0*/  LDG.E.CONSTANT R14, desc[UR4][R2.64+0x74] ;  /* 0x00007404020e7981 */ /* 0x000f64000c1e9900 */
        /* <DEDUP_REMOVED lines=34> */
[----:B--2---:R-:W-:Y:S02]  /*04d0*/  FADD R27, R26, R19 ;  /* 0x000000131a1b7221 */ /* 0x004fe40000000000 */
[----:B------:R-:W2:Y:S02]  /*04e0*/  LDG.E.CONSTANT R19, desc[UR4][R2.64+0xbc] ;  /* 0x0000bc0402137981 */ /* 0x000ea4000c1e9900 */
[----:B---3--:R-:W-:-:S02]  /*04f0*/  FADD R26, R27, R18 ;  /* 0x000000121b1a7221 */ /* 0x008fc40000000000 */
[----:B------:R-:W3:Y:S02]  /*0500*/  LDG.E.CONSTANT R18, desc[UR4][R2.64+0xc0] ;  /* 0x0000c00402127981 */ /* 0x000ee4000c1e9900 */
[----:B----4-:R-:W-:Y:S02]  /*0510*/  FADD R27, R26, R17 ;  /* 0x000000111a1b7221 */ /* 0x010fe40000000000 */
[----:B------:R-:W4:Y:S02]  /*0520*/  LDG.E.CONSTANT R17, desc[UR4][R2.64+0xc4] ;  /* 0x0000c40402117981 */ /* 0x000f24000c1e9900 */
[----:B-----5:R-:W-:Y:S02]  /*0530*/  FADD R26, R27, R16 ;  /* 0x000000101b1a7221 */ /* 0x020fe40000000000 */
        /* <DEDUP_REMOVED lines=24> */
[----:B------:R-:W5:Y:S04]  /*06c0*/  LDG.E.CONSTANT R5, desc[UR4][R2.64+0xf8] ;  /* 0x0000f80402057981 */ /* 0x000f68000c1e9900 */
[----:B------:R0:W5:Y:S01]  /*06d0*/  LDG.E.CONSTANT R26, desc[UR4][R2.64+0xfc] ;  /* 0x0000fc04021a7981 */ /* 0x000162000c1e9900 */
[----:B------:R-:W-:-:S04]  /*06e0*/  FADD R4, R27, R4 ;  /* 0x000000041b047221 */ /* 0x000fc80000000000 */
[----:B------:R-:W-:-:S04]  /*06f0*/  FADD R21, R4, R21 ;  /* 0x0000001504157221 */ /* 0x000fc80000000000 */
[----:B------:R-:W-:-:S04]  /*0700*/  FADD R22, R21, R22 ;  /* 0x0000001615167221 */ /* 0x000fc80000000000 */
[----:B------:R-:W-:-:S04]  /*0710*/  FADD R23, R22, R23 ;  /* 0x0000001716177221 */ /* 0x000fc80000000000 */
[----:B------:R-:W-:-:S04]  /*0720*/  FADD R24, R23, R24 ;  /* 0x0000001817187221 */ /* 0x000fc80000000000 */
[----:B------:R-:W-:-:S04]  /*0730*/  FADD R25, R24, R25 ;  /* 0x0000001918197221 */ /* 0x000fc80000000000 */
[----:B------:R-:W-:Y:S01]  /*0740*/  FADD R20, R25, R20 ;  /* 0x0000001419147221 */ /* 0x000fe20000000000 */
[----:B0-----:R-:W0:Y:S03]  /*0750*/  LDC.64 R2, c[0x0][0x388] ;  /* 0x0000e200ff027b82 */ /* 0x001e260000000a00 */
[----:B--2---:R-:W-:-:S04]  /*0760*/  FADD R19, R20, R19 ;  /* 0x0000001314137221 */ /* 0x004fc80000000000 */
[----:B---3--:R-:W-:-:S04]  /*0770*/  FADD R18, R19, R18 ;  /* 0x0000001213127221 */ /* 0x008fc80000000000 */
[----:B----4-:R-:W-:-:S04]  /*0780*/  FADD R17, R18, R17 ;  /* 0x0000001112117221 */ /* 0x010fc80000000000 */
[----:B-----5:R-:W-:-:S04]  /*0790*/  FADD R16, R17, R16 ;  /* 0x0000001011107221 */ /* 0x020fc80000000000 */
[----:B------:R-:W-:-:S04]  /*07a0*/  FADD R15, R16, R15 ;  /* 0x0000000f100f7221 */ /* 0x000fc80000000000 */
        /* <DEDUP_REMOVED lines=12> */
[----:B------:R-:W-:-:S05]  /*0870*/  FMUL R5, R5, 0.015625 ;  /* 0x3c80000005057820 */ /* 0x000fca0000400000 */
[----:B0-----:R-:W-:Y:S01]  /*0880*/  STG.E desc[UR4][R2.64], R5 ;  /* 0x0000000502007986 */ /* 0x001fe2000c101904 */
[----:B------:R-:W-:Y:S05]  /*0890*/  EXIT ;  /* 0x000000000000794d */ /* 0x000fea0003800000 */
.L_x_0:
[----:B------:R-:W-:-:S00]  /*08a0*/  BRA `(.L_x_0) ;  /* 0xfffffffc00fc7947 */ /* 0x000fc0000383ffff */
[----:B------:R-:W-:-:S00]  /*08b0*/  NOP ;  /* 0x0000000000007918 */ /* 0x000fc00000000000 */
        /* <DEDUP_REMOVED lines=12> */
.L_x_1:


//--------------------- .nv.shared.reserved.0     --------------------------
	.section	.nv.shared.reserved.0,"aw",@nobits
	.weak		__nv_reservedSMEM_offset_0_alias
	.size		__nv_reservedSMEM_offset_0_alias, 0, 64
	.other		__nv_reservedSMEM_offset_0_alias,@"STO_CUDA_RESERVED_SHARED STV_DEFAULT"
__nv_reservedSMEM_offset_0_alias:
	.zero		0
	.zero		64


//--------------------- .nv.constant0._Z15mean_kernel_devPKfPf --------------------------
	.section	.nv.constant0._Z15mean_kernel_devPKfPf,"a",@progbits
	.sectionflags	@""
	.align	4
.nv.constant0._Z15mean_kernel_devPKfPf:
	.zero		912


//--------------------- SYMBOLS --------------------------

	.type		.nv.reservedSmem.offset0,@object
	.size		.nv.reservedSmem.offset0,0x4
